//
// Generated by NVIDIA NVVM Compiler
//
// Compiler Build ID: CL-36424714
// Cuda compilation tools, release 13.0, V13.0.88
// Based on NVVM 20.0.0
//

.version 9.0
.target sm_100
.address_size 64

	// .globl	_Z10hello_cudav
.extern .func  (.param .b32 func_retval0) vprintf
(
	.param .b64 vprintf_param_0,
	.param .b64 vprintf_param_1
)
;
.global .align 1 .b8 $str[18] = {72, 101, 108, 108, 111, 32, 102, 114, 111, 109, 32, 67, 85, 68, 65, 33, 10};

.visible .entry _Z10hello_cudav()
{
	.reg .b32 	%r<3>;
	.reg .b64 	%rd<3>;

	mov.u64 	%rd1, $str;
	cvta.global.u64 	%rd2, %rd1;
	{ // callseq 0, 0
	.param .b64 param0;
	st.param.b64 	[param0], %rd2;
	.param .b64 param1;
	st.param.b64 	[param1], 0;
	.param .b32 retval0;
	call.uni (retval0), 
	vprintf, 
	(
	param0, 
	param1
	);
	ld.param.b32 	%r1, [retval0];
	} // callseq 0
	ret;

}


// ===== COMPILED SASS (sm_100) =====

	.target	sm_100

	.elftype	@"ET_EXEC"


//--------------------- .note.nv.tkinfo           --------------------------
	.section	.note.nv.tkinfo,"",@"SHT_NOTE"
	.sectionflags	@"SHF_NOTE_NV_TKINFO"
	.tkinfo
        /*0018*/ 	.word	0x00000002
        /*0030*/ 	.string	""
        /*0030*/ 	.string	"ptxas"
        /*0030*/ 	.string	"Cuda compilation tools, release 13.0, V13.0.88"
        /*0030*/ 	.string	"Build cuda_13.0.r13.0/compiler.36424714_0"
        /*0030*/ 	.string	"-arch sm_100 -m 64 "



//--------------------- .note.nv.cuinfo           --------------------------
	.section	.note.nv.cuinfo,"",@"SHT_NOTE"
	.sectionflags	@"SHF_NOTE_NV_CUINFO"
        /*0018*/ 	.short	0x0002
        /*001a*/ 	.short	0x0064
        /*001c*/ 	.short	0x0082
	.zero		2


//--------------------- .nv.info                  --------------------------
	.section	.nv.info,"",@"SHT_CUDA_INFO"
	.align	4


	//----- nvinfo : EIATTR_REGCOUNT
	.align		4
        /*0000*/ 	.byte	0x04, 0x2f
        /*0002*/ 	.short	(.L_2 - .L_1)
	.align		4
.L_1:
        /*0004*/ 	.word	index@(_Z10hello_cudav)
        /*0008*/ 	.word	0x00000018


	//----- nvinfo : EIATTR_FRAME_SIZE
	.align		4
.L_2:
        /*000c*/ 	.byte	0x04, 0x11
        /*000e*/ 	.short	(.L_4 - .L_3)
	.align		4
.L_3:
        /*0010*/ 	.word	index@(_Z10hello_cudav)
        /*0014*/ 	.word	0x00000000


	//----- nvinfo : EIATTR_MIN_STACK_SIZE
	.align		4
.L_4:
        /*0018*/ 	.byte	0x04, 0x12
        /*001a*/ 	.short	(.L_6 - .L_5)
	.align		4
.L_5:
        /*001c*/ 	.word	index@(_Z10hello_cudav)
        /*0020*/ 	.word	0x00000000
.L_6:


//--------------------- .nv.compat                --------------------------
	.section	.nv.compat,"",@"SHT_CUDA_COMPAT_INFO"
	.align	4
        /*0000*/ 	.byte	0x02, 0x09, 0x00, 0x00, 0x02, 0x02, 0x01, 0x00, 0x02, 0x05, 0x05, 0x00, 0x03, 0x07, 0x01, 0x01
        /*0010*/ 	.byte	0x02, 0x03, 0x00, 0x00, 0x02, 0x06, 0x01, 0x00, 0x04, 0x0b, 0x08, 0x00, 0x09, 0x00, 0x00, 0x00
        /*0020*/ 	.byte	0x00, 0x00, 0x00, 0x00


//--------------------- .nv.info._Z10hello_cudav  --------------------------
	.section	.nv.info._Z10hello_cudav,"",@"SHT_CUDA_INFO"
	.sectionflags	@""
	.align	4


	//----- nvinfo : EIATTR_CUDA_API_VERSION
	.align		4
        /*0000*/ 	.byte	0x04, 0x37
        /*0002*/ 	.short	(.L_8 - .L_7)
.L_7:
        /*0004*/ 	.word	0x00000082


	//----- nvinfo : EIATTR_SPARSE_MMA_MASK
	.align		4
.L_8:
        /*0008*/ 	.byte	0x03, 0x50
        /*000a*/ 	.short	0x0000


	//----- nvinfo : EIATTR_MAXREG_COUNT
	.align		4
        /*000c*/ 	.byte	0x03, 0x1b
        /*000e*/ 	.short	0x00ff


	//----- nvinfo : EIATTR_EXTERNS
	.align		4
        /*0010*/ 	.byte	0x04, 0x0f
        /*0012*/ 	.short	(.L_10 - .L_9)


	//   ....[0]....
	.align		4
.L_9:
        /*0014*/ 	.word	index@(vprintf)


	//----- nvinfo : EIATTR_MERCURY_ISA_VERSION
	.align		4
.L_10:
        /*0018*/ 	.byte	0x03, 0x5f
        /*001a*/ 	.short	0x0101


	//----- nvinfo : EIATTR_VRC_CTA_INIT_COUNT
	.align		4
        /*001c*/ 	.byte	0x02, 0x4a
	.zero		1
	.zero		1


	//----- nvinfo : EIATTR_SYSCALL_OFFSETS
	.align		4
        /*0020*/ 	.byte	0x04, 0x46
        /*0022*/ 	.short	(.L_12 - .L_11)


	//   ....[0]....
.L_11:
        /*0024*/ 	.word	0x00000080


	//----- nvinfo : EIATTR_EXIT_INSTR_OFFSETS
	.align		4
.L_12:
        /*0028*/ 	.byte	0x04, 0x1c
        /*002a*/ 	.short	(.L_14 - .L_13)


	//   ....[0]....
.L_13:
        /*002c*/ 	.word	0x00000090


	//----- nvinfo : EIATTR_SW_WAR
	.align		4
.L_14:
        /*0030*/ 	.byte	0x04, 0x36
        /*0032*/ 	.short	(.L_16 - .L_15)
.L_15:
        /*0034*/ 	.word	0x00000008
.L_16:


//--------------------- .nv.callgraph             --------------------------
	.section	.nv.callgraph,"",@"SHT_CUDA_CALLGRAPH"
	.align	4
	.sectionentsize	8
	.align		4
        /*0000*/ 	.word	0x00000000
	.align		4
        /*0004*/ 	.word	0xffffffff
	.align		4
        /*0008*/ 	.word	index@(_Z10hello_cudav)
	.align		4
        /*000c*/ 	.word	index@(vprintf)
	.align		4
        /*0010*/ 	.word	0x00000000
	.align		4
        /*0014*/ 	.word	0xfffffffe
	.align		4
        /*0018*/ 	.word	0x00000000
	.align		4
        /*001c*/ 	.word	0xfffffffd
	.align		4
        /*0020*/ 	.word	0x00000000
	.align		4
        /*0024*/ 	.word	0xfffffffc


//--------------------- .nv.constant4             --------------------------
	.section	.nv.constant4,"a",@progbits
	.align	8
	.align		8
.nv.constant4:
        /*0000*/ 	.dword	vprintf
	.align		8
        /*0008*/ 	.dword	$str


//--------------------- .text._Z10hello_cudav     --------------------------
	.section	.text._Z10hello_cudav,"ax",@progbits
	.align	128
        .global         _Z10hello_cudav
        .type           _Z10hello_cudav,@function
        .size           _Z10hello_cudav,(.L_x_2 - _Z10hello_cudav)
        .other          _Z10hello_cudav,@"STO_CUDA_ENTRY STV_DEFAULT"
_Z10hello_cudav:
.text._Z10hello_cudav:
[----:B------:R-:W0:Y:S01]  /*0000*/  LDC R1, c[0x0][0x37c] ;  /* 0x0000df00ff017b82 */ /* 0x000e220000000800 */
[----:B------:R-:W-:Y:S01]  /*0010*/  MOV R0, 0x0 ;  /* 0x0000000000007802 */ /* 0x000fe20000000f00 */
[----:B------:R-:W1:Y:S01]  /*0020*/  LDCU.64 UR4, c[0x4][0x8] ;  /* 0x01000100ff0477ac */ /* 0x000e620008000a00 */
[----:B------:R-:W-:-:S05]  /*0030*/  CS2R R6, SRZ ;  /* 0x0000000000067805 */ /* 0x000fca000001ff00 */
[----:B------:R2:W3:Y:S01]  /*0040*/  LDC.64 R2, c[0x4][R0] ;  /* 0x0100000000027b82 */ /* 0x0004e20000000a00 */
[----:B-1----:R-:W-:Y:S02]  /*0050*/  IMAD.U32 R4, RZ, RZ, UR4 ;  /* 0x00000004ff047e24 */ /* 0x002fe4000f8e00ff */
[----:B--2---:R-:W-:-:S07]  /*0060*/  IMAD.U32 R5, RZ, RZ, UR5 ;  /* 0x00000005ff057e24 */ /* 0x004fce000f8e00ff */
[----:B------:R-:W-:-:S07]  /*0070*/  LEPC R20, `(.L_x_0) ;  /* 0x000000001014794e */ /* 0x000fce0000000000 */
[----:B0--3--:R-:W-:Y:S05]  /*0080*/  CALL.ABS.NOINC R2 ;  /* 0x0000000002007343 */ /* 0x009fea0003c00000 */
.L_x_0:
[----:B------:R-:W-:Y:S05]  /*0090*/  EXIT ;  /* 0x000000000000794d */ /* 0x000fea0003800000 */
.L_x_1:
[----:B------:R-:W-:-:S00]  /*00a0*/  BRA `(.L_x_1) ;  /* 0xfffffffc00fc7947 */ /* 0x000fc0000383ffff */
[----:B------:R-:W-:-:S00]  /*00b0*/  NOP ;  /* 0x0000000000007918 */ /* 0x000fc00000000000 */
        /* <DEDUP_REMOVED lines=12> */
.L_x_2:


//--------------------- .nv.global.init           --------------------------
	.section	.nv.global.init,"aw",@progbits
.nv.global.init:
	.type		$str,@object
	.size		$str,(.L_0 - $str)
$str:
        /*0000*/ 	.byte	0x48, 0x65, 0x6c, 0x6c, 0x6f, 0x20, 0x66, 0x72, 0x6f, 0x6d, 0x20, 0x43, 0x55, 0x44, 0x41, 0x21
        /*0010*/ 	.byte	0x0a, 0x00
.L_0:


//--------------------- .nv.shared.reserved.0     --------------------------
	.section	.nv.shared.reserved.0,"aw",@nobits
	.weak		__nv_reservedSMEM_offset_0_alias
	.size		__nv_reservedSMEM_offset_0_alias, 0, 64
	.other		__nv_reservedSMEM_offset_0_alias,@"STO_CUDA_RESERVED_SHARED STV_DEFAULT"
__nv_reservedSMEM_offset_0_alias:
	.zero		0
	.zero		64


//--------------------- .nv.constant0._Z10hello_cudav --------------------------
	.section	.nv.constant0._Z10hello_cudav,"a",@progbits
	.sectionflags	@""
	.align	4
.nv.constant0._Z10hello_cudav:
	.zero		896


//--------------------- SYMBOLS --------------------------

	.type		.nv.reservedSmem.offset0,@object
	.size		.nv.reservedSmem.offset0,0x4
	.type		vprintf,@function
